//
// Generated by NVIDIA NVVM Compiler
//
// Compiler Build ID: CL-36424714
// Cuda compilation tools, release 13.0, V13.0.88
// Based on NVVM 20.0.0
//

.version 9.0
.target sm_100
.address_size 64

	// .globl	_Z22calculate2DConvolutionPiS_S_ii

.visible .entry _Z22calculate2DConvolutionPiS_S_ii(
	.param .u64 .ptr .align 1 _Z22calculate2DConvolutionPiS_S_ii_param_0,
	.param .u64 .ptr .align 1 _Z22calculate2DConvolutionPiS_S_ii_param_1,
	.param .u64 .ptr .align 1 _Z22calculate2DConvolutionPiS_S_ii_param_2,
	.param .u32 _Z22calculate2DConvolutionPiS_S_ii_param_3,
	.param .u32 _Z22calculate2DConvolutionPiS_S_ii_param_4
)
{
	.reg .pred 	%p<93>;
	.reg .b32 	%r<126>;
	.reg .b64 	%rd<58>;

	ld.param.u64 	%rd9, [_Z22calculate2DConvolutionPiS_S_ii_param_0];
	ld.param.u64 	%rd10, [_Z22calculate2DConvolutionPiS_S_ii_param_1];
	ld.param.u64 	%rd8, [_Z22calculate2DConvolutionPiS_S_ii_param_2];
	ld.param.u32 	%r26, [_Z22calculate2DConvolutionPiS_S_ii_param_3];
	ld.param.u32 	%r27, [_Z22calculate2DConvolutionPiS_S_ii_param_4];
	cvta.to.global.u64 	%rd1, %rd10;
	cvta.to.global.u64 	%rd2, %rd9;
	mov.u32 	%r28, %ctaid.y;
	mov.u32 	%r29, %ntid.y;
	mov.u32 	%r30, %tid.y;
	mad.lo.s32 	%r1, %r28, %r29, %r30;
	mov.u32 	%r31, %ctaid.x;
	mov.u32 	%r32, %ntid.x;
	mov.u32 	%r33, %tid.x;
	mad.lo.s32 	%r2, %r31, %r32, %r33;
	max.s32 	%r34, %r1, %r2;
	setp.ge.s32 	%p2, %r34, %r26;
	@%p2 bra 	$L__BB0_44;
	shr.u32 	%r35, %r27, 31;
	add.s32 	%r36, %r27, %r35;
	shr.s32 	%r3, %r36, 1;
	sub.s32 	%r4, %r2, %r3;
	setp.lt.s32 	%p3, %r27, 1;
	@%p3 bra 	$L__BB0_44;
	mad.lo.s32 	%r38, %r26, %r1, %r2;
	cvta.to.global.u64 	%rd11, %rd8;
	mul.wide.s32 	%rd12, %r38, 4;
	add.s64 	%rd3, %rd11, %rd12;
	and.b32  	%r5, %r27, 7;
	add.s32 	%r6, %r5, -1;
	and.b32  	%r7, %r27, 3;
	and.b32  	%r8, %r27, 2147483640;
	and.b32  	%r9, %r27, 1;
	sub.s32 	%r10, %r1, %r3;
	mov.b32 	%r121, 0;
	cvt.s64.s32 	%rd44, %r4;
$L__BB0_3:
	setp.lt.u32 	%p4, %r27, 8;
	add.s32 	%r40, %r121, %r10;
	setp.gt.s32 	%p5, %r40, -1;
	setp.lt.s32 	%p6, %r40, %r26;
	and.pred  	%p1, %p5, %p6;
	mul.lo.s32 	%r12, %r40, %r26;
	mul.lo.s32 	%r13, %r121, %r27;
	mov.b32 	%r124, 0;
	@%p4 bra 	$L__BB0_22;
	mov.b32 	%r122, 0;
	cvt.s64.s32 	%rd19, %r12;
$L__BB0_5:
	.pragma "nounroll";
	add.s32 	%r15, %r122, %r4;
	setp.gt.s32 	%p7, %r15, -1;
	setp.lt.s32 	%p8, %r15, %r26;
	and.pred  	%p9, %p7, %p8;
	and.pred  	%p11, %p1, %p9;
	not.pred 	%p12, %p11;
	@%p12 bra 	$L__BB0_7;
	add.s32 	%r42, %r15, %r12;
	mul.wide.s32 	%rd13, %r42, 4;
	add.s64 	%rd14, %rd2, %rd13;
	ld.global.u32 	%r43, [%rd14];
	add.s32 	%r44, %r122, %r13;
	mul.wide.u32 	%rd15, %r44, 4;
	add.s64 	%rd16, %rd1, %rd15;
	ld.global.u32 	%r45, [%rd16];
	ld.global.u32 	%r46, [%rd3];
	mad.lo.s32 	%r47, %r45, %r43, %r46;
	st.global.u32 	[%rd3], %r47;
$L__BB0_7:
	add.s32 	%r48, %r15, 1;
	setp.gt.s32 	%p13, %r48, -1;
	setp.lt.s32 	%p14, %r48, %r26;
	and.pred  	%p15, %p13, %p14;
	and.pred  	%p16, %p1, %p15;
	cvt.s64.s32 	%rd18, %r122;
	add.s64 	%rd20, %rd18, %rd44;
	add.s64 	%rd21, %rd20, %rd19;
	shl.b64 	%rd22, %rd21, 2;
	add.s64 	%rd4, %rd2, %rd22;
	cvt.u64.u32 	%rd23, %r13;
	add.s64 	%rd24, %rd18, %rd23;
	shl.b64 	%rd25, %rd24, 2;
	add.s64 	%rd5, %rd1, %rd25;
	not.pred 	%p17, %p16;
	@%p17 bra 	$L__BB0_9;
	ld.global.u32 	%r49, [%rd4+4];
	ld.global.u32 	%r50, [%rd5+4];
	ld.global.u32 	%r51, [%rd3];
	mad.lo.s32 	%r52, %r50, %r49, %r51;
	st.global.u32 	[%rd3], %r52;
$L__BB0_9:
	add.s32 	%r53, %r15, 2;
	setp.gt.s32 	%p18, %r53, -1;
	setp.lt.s32 	%p19, %r53, %r26;
	and.pred  	%p20, %p18, %p19;
	and.pred  	%p21, %p1, %p20;
	not.pred 	%p22, %p21;
	@%p22 bra 	$L__BB0_11;
	ld.global.u32 	%r54, [%rd4+8];
	ld.global.u32 	%r55, [%rd5+8];
	ld.global.u32 	%r56, [%rd3];
	mad.lo.s32 	%r57, %r55, %r54, %r56;
	st.global.u32 	[%rd3], %r57;
$L__BB0_11:
	add.s32 	%r58, %r15, 3;
	setp.gt.s32 	%p23, %r58, -1;
	setp.lt.s32 	%p24, %r58, %r26;
	and.pred  	%p25, %p23, %p24;
	and.pred  	%p26, %p1, %p25;
	not.pred 	%p27, %p26;
	@%p27 bra 	$L__BB0_13;
	ld.global.u32 	%r59, [%rd4+12];
	ld.global.u32 	%r60, [%rd5+12];
	ld.global.u32 	%r61, [%rd3];
	mad.lo.s32 	%r62, %r60, %r59, %r61;
	st.global.u32 	[%rd3], %r62;
$L__BB0_13:
	add.s32 	%r63, %r15, 4;
	setp.gt.s32 	%p28, %r63, -1;
	setp.lt.s32 	%p29, %r63, %r26;
	and.pred  	%p30, %p28, %p29;
	and.pred  	%p31, %p1, %p30;
	not.pred 	%p32, %p31;
	@%p32 bra 	$L__BB0_15;
	ld.global.u32 	%r64, [%rd4+16];
	ld.global.u32 	%r65, [%rd5+16];
	ld.global.u32 	%r66, [%rd3];
	mad.lo.s32 	%r67, %r65, %r64, %r66;
	st.global.u32 	[%rd3], %r67;
$L__BB0_15:
	add.s32 	%r68, %r15, 5;
	setp.gt.s32 	%p33, %r68, -1;
	setp.lt.s32 	%p34, %r68, %r26;
	and.pred  	%p35, %p33, %p34;
	and.pred  	%p36, %p1, %p35;
	not.pred 	%p37, %p36;
	@%p37 bra 	$L__BB0_17;
	ld.global.u32 	%r69, [%rd4+20];
	ld.global.u32 	%r70, [%rd5+20];
	ld.global.u32 	%r71, [%rd3];
	mad.lo.s32 	%r72, %r70, %r69, %r71;
	st.global.u32 	[%rd3], %r72;
$L__BB0_17:
	add.s32 	%r73, %r15, 6;
	setp.gt.s32 	%p38, %r73, -1;
	setp.lt.s32 	%p39, %r73, %r26;
	and.pred  	%p40, %p38, %p39;
	and.pred  	%p41, %p1, %p40;
	not.pred 	%p42, %p41;
	@%p42 bra 	$L__BB0_19;
	ld.global.u32 	%r74, [%rd4+24];
	ld.global.u32 	%r75, [%rd5+24];
	ld.global.u32 	%r76, [%rd3];
	mad.lo.s32 	%r77, %r75, %r74, %r76;
	st.global.u32 	[%rd3], %r77;
$L__BB0_19:
	add.s32 	%r78, %r15, 7;
	setp.gt.s32 	%p43, %r78, -1;
	setp.lt.s32 	%p44, %r78, %r26;
	and.pred  	%p45, %p43, %p44;
	and.pred  	%p46, %p1, %p45;
	not.pred 	%p47, %p46;
	@%p47 bra 	$L__BB0_21;
	ld.global.u32 	%r79, [%rd4+28];
	ld.global.u32 	%r80, [%rd5+28];
	ld.global.u32 	%r81, [%rd3];
	mad.lo.s32 	%r82, %r80, %r79, %r81;
	st.global.u32 	[%rd3], %r82;
$L__BB0_21:
	add.s32 	%r122, %r122, 8;
	setp.ne.s32 	%p48, %r122, %r8;
	mov.u32 	%r124, %r8;
	@%p48 bra 	$L__BB0_5;
$L__BB0_22:
	setp.eq.s32 	%p49, %r5, 0;
	@%p49 bra 	$L__BB0_43;
	setp.lt.u32 	%p50, %r6, 3;
	@%p50 bra 	$L__BB0_33;
	add.s32 	%r18, %r124, %r4;
	setp.gt.s32 	%p51, %r18, -1;
	setp.lt.s32 	%p52, %r18, %r26;
	and.pred  	%p53, %p51, %p52;
	and.pred  	%p55, %p1, %p53;
	not.pred 	%p56, %p55;
	@%p56 bra 	$L__BB0_26;
	add.s32 	%r83, %r18, %r12;
	mul.wide.s32 	%rd26, %r83, 4;
	add.s64 	%rd27, %rd2, %rd26;
	ld.global.u32 	%r84, [%rd27];
	add.s32 	%r85, %r124, %r13;
	mul.wide.u32 	%rd28, %r85, 4;
	add.s64 	%rd29, %rd1, %rd28;
	ld.global.u32 	%r86, [%rd29];
	ld.global.u32 	%r87, [%rd3];
	mad.lo.s32 	%r88, %r86, %r84, %r87;
	st.global.u32 	[%rd3], %r88;
$L__BB0_26:
	add.s32 	%r89, %r18, 1;
	setp.gt.s32 	%p57, %r89, -1;
	setp.lt.s32 	%p58, %r89, %r26;
	and.pred  	%p59, %p57, %p58;
	and.pred  	%p60, %p1, %p59;
	cvt.u64.u32 	%rd31, %r124;
	cvt.s64.s32 	%rd32, %r12;
	add.s64 	%rd33, %rd31, %rd44;
	add.s64 	%rd34, %rd33, %rd32;
	shl.b64 	%rd35, %rd34, 2;
	add.s64 	%rd6, %rd2, %rd35;
	cvt.u64.u32 	%rd36, %r13;
	add.s64 	%rd37, %rd31, %rd36;
	shl.b64 	%rd38, %rd37, 2;
	add.s64 	%rd7, %rd1, %rd38;
	not.pred 	%p61, %p60;
	@%p61 bra 	$L__BB0_28;
	ld.global.u32 	%r90, [%rd6+4];
	ld.global.u32 	%r91, [%rd7+4];
	ld.global.u32 	%r92, [%rd3];
	mad.lo.s32 	%r93, %r91, %r90, %r92;
	st.global.u32 	[%rd3], %r93;
$L__BB0_28:
	add.s32 	%r94, %r18, 2;
	setp.gt.s32 	%p62, %r94, -1;
	setp.lt.s32 	%p63, %r94, %r26;
	and.pred  	%p64, %p62, %p63;
	and.pred  	%p65, %p1, %p64;
	not.pred 	%p66, %p65;
	@%p66 bra 	$L__BB0_30;
	ld.global.u32 	%r95, [%rd6+8];
	ld.global.u32 	%r96, [%rd7+8];
	ld.global.u32 	%r97, [%rd3];
	mad.lo.s32 	%r98, %r96, %r95, %r97;
	st.global.u32 	[%rd3], %r98;
$L__BB0_30:
	add.s32 	%r99, %r18, 3;
	setp.gt.s32 	%p67, %r99, -1;
	setp.lt.s32 	%p68, %r99, %r26;
	and.pred  	%p69, %p67, %p68;
	and.pred  	%p70, %p1, %p69;
	not.pred 	%p71, %p70;
	@%p71 bra 	$L__BB0_32;
	ld.global.u32 	%r100, [%rd6+12];
	ld.global.u32 	%r101, [%rd7+12];
	ld.global.u32 	%r102, [%rd3];
	mad.lo.s32 	%r103, %r101, %r100, %r102;
	st.global.u32 	[%rd3], %r103;
$L__BB0_32:
	add.s32 	%r124, %r124, 4;
$L__BB0_33:
	setp.eq.s32 	%p72, %r7, 0;
	@%p72 bra 	$L__BB0_43;
	setp.eq.s32 	%p73, %r7, 1;
	@%p73 bra 	$L__BB0_40;
	add.s32 	%r21, %r124, %r4;
	setp.gt.s32 	%p74, %r21, -1;
	setp.lt.s32 	%p75, %r21, %r26;
	and.pred  	%p76, %p74, %p75;
	and.pred  	%p78, %p1, %p76;
	not.pred 	%p79, %p78;
	@%p79 bra 	$L__BB0_37;
	add.s32 	%r104, %r21, %r12;
	mul.wide.s32 	%rd39, %r104, 4;
	add.s64 	%rd40, %rd2, %rd39;
	ld.global.u32 	%r105, [%rd40];
	add.s32 	%r106, %r124, %r13;
	mul.wide.u32 	%rd41, %r106, 4;
	add.s64 	%rd42, %rd1, %rd41;
	ld.global.u32 	%r107, [%rd42];
	ld.global.u32 	%r108, [%rd3];
	mad.lo.s32 	%r109, %r107, %r105, %r108;
	st.global.u32 	[%rd3], %r109;
$L__BB0_37:
	add.s32 	%r110, %r21, 1;
	setp.gt.s32 	%p80, %r110, -1;
	setp.lt.s32 	%p81, %r110, %r26;
	and.pred  	%p82, %p80, %p81;
	and.pred  	%p83, %p1, %p82;
	not.pred 	%p84, %p83;
	@%p84 bra 	$L__BB0_39;
	cvt.s64.s32 	%rd43, %r12;
	cvt.s64.s32 	%rd45, %r124;
	add.s64 	%rd46, %rd45, %rd44;
	add.s64 	%rd47, %rd46, %rd43;
	shl.b64 	%rd48, %rd47, 2;
	add.s64 	%rd49, %rd2, %rd48;
	ld.global.u32 	%r111, [%rd49+4];
	cvt.u64.u32 	%rd50, %r13;
	add.s64 	%rd51, %rd45, %rd50;
	shl.b64 	%rd52, %rd51, 2;
	add.s64 	%rd53, %rd1, %rd52;
	ld.global.u32 	%r112, [%rd53+4];
	ld.global.u32 	%r113, [%rd3];
	mad.lo.s32 	%r114, %r112, %r111, %r113;
	st.global.u32 	[%rd3], %r114;
$L__BB0_39:
	add.s32 	%r124, %r124, 2;
$L__BB0_40:
	setp.eq.s32 	%p85, %r9, 0;
	@%p85 bra 	$L__BB0_43;
	add.s32 	%r24, %r124, %r4;
	setp.gt.s32 	%p86, %r24, -1;
	setp.lt.s32 	%p87, %r24, %r26;
	and.pred  	%p88, %p86, %p87;
	and.pred  	%p90, %p1, %p88;
	not.pred 	%p91, %p90;
	@%p91 bra 	$L__BB0_43;
	add.s32 	%r115, %r24, %r12;
	mul.wide.s32 	%rd54, %r115, 4;
	add.s64 	%rd55, %rd2, %rd54;
	ld.global.u32 	%r116, [%rd55];
	add.s32 	%r117, %r124, %r13;
	mul.wide.u32 	%rd56, %r117, 4;
	add.s64 	%rd57, %rd1, %rd56;
	ld.global.u32 	%r118, [%rd57];
	ld.global.u32 	%r119, [%rd3];
	mad.lo.s32 	%r120, %r118, %r116, %r119;
	st.global.u32 	[%rd3], %r120;
$L__BB0_43:
	add.s32 	%r121, %r121, 1;
	setp.ne.s32 	%p92, %r121, %r27;
	@%p92 bra 	$L__BB0_3;
$L__BB0_44:
	ret;

}


// ===== COMPILED SASS (sm_100) =====

	.target	sm_100

	.elftype	@"ET_EXEC"


//--------------------- .note.nv.tkinfo           --------------------------
	.section	.note.nv.tkinfo,"",@"SHT_NOTE"
	.sectionflags	@"SHF_NOTE_NV_TKINFO"
	.tkinfo
        /*0018*/ 	.word	0x00000002
        /*0030*/ 	.string	""
        /*0030*/ 	.string	"ptxas"
        /*0030*/ 	.string	"Cuda compilation tools, release 13.0, V13.0.88"
        /*0030*/ 	.string	"Build cuda_13.0.r13.0/compiler.36424714_0"
        /*0030*/ 	.string	"-arch sm_100 -m 64 "



//--------------------- .note.nv.cuinfo           --------------------------
	.section	.note.nv.cuinfo,"",@"SHT_NOTE"
	.sectionflags	@"SHF_NOTE_NV_CUINFO"
        /*0018*/ 	.short	0x0002
        /*001a*/ 	.short	0x0064
        /*001c*/ 	.short	0x0082
	.zero		2


//--------------------- .nv.info                  --------------------------
	.section	.nv.info,"",@"SHT_CUDA_INFO"
	.align	4


	//----- nvinfo : EIATTR_REGCOUNT
	.align		4
        /*0000*/ 	.byte	0x04, 0x2f
        /*0002*/ 	.short	(.L_1 - .L_0)
	.align		4
.L_0:
        /*0004*/ 	.word	index@(_Z22calculate2DConvolutionPiS_S_ii)
        /*0008*/ 	.word	0x0000001e


	//----- nvinfo : EIATTR_FRAME_SIZE
	.align		4
.L_1:
        /*000c*/ 	.byte	0x04, 0x11
        /*000e*/ 	.short	(.L_3 - .L_2)
	.align		4
.L_2:
        /*0010*/ 	.word	index@(_Z22calculate2DConvolutionPiS_S_ii)
        /*0014*/ 	.word	0x00000000


	//----- nvinfo : EIATTR_MIN_STACK_SIZE
	.align		4
.L_3:
        /*0018*/ 	.byte	0x04, 0x12
        /*001a*/ 	.short	(.L_5 - .L_4)
	.align		4
.L_4:
        /*001c*/ 	.word	index@(_Z22calculate2DConvolutionPiS_S_ii)
        /*0020*/ 	.word	0x00000000
.L_5:


//--------------------- .nv.compat                --------------------------
	.section	.nv.compat,"",@"SHT_CUDA_COMPAT_INFO"
	.align	4
        /*0000*/ 	.byte	0x02, 0x09, 0x00, 0x00, 0x02, 0x02, 0x01, 0x00, 0x02, 0x05, 0x05, 0x00, 0x03, 0x07, 0x01, 0x01
        /*0010*/ 	.byte	0x02, 0x03, 0x00, 0x00, 0x02, 0x06, 0x01, 0x00, 0x04, 0x0b, 0x08, 0x00, 0x09, 0x00, 0x00, 0x00
        /*0020*/ 	.byte	0x00, 0x00, 0x00, 0x00


//--------------------- .nv.info._Z22calculate2DConvolutionPiS_S_ii --------------------------
	.section	.nv.info._Z22calculate2DConvolutionPiS_S_ii,"",@"SHT_CUDA_INFO"
	.sectionflags	@""
	.align	4


	//----- nvinfo : EIATTR_CUDA_API_VERSION
	.align		4
        /*0000*/ 	.byte	0x04, 0x37
        /*0002*/ 	.short	(.L_7 - .L_6)
.L_6:
        /*0004*/ 	.word	0x00000082


	//----- nvinfo : EIATTR_KPARAM_INFO
	.align		4
.L_7:
        /*0008*/ 	.byte	0x04, 0x17
        /*000a*/ 	.short	(.L_9 - .L_8)
.L_8:
        /*000c*/ 	.word	0x00000000
        /*0010*/ 	.short	0x0004
        /*0012*/ 	.short	0x001c
        /*0014*/ 	.byte	0x00, 0xf0, 0x11, 0x00


	//----- nvinfo : EIATTR_KPARAM_INFO
	.align		4
.L_9:
        /*0018*/ 	.byte	0x04, 0x17
        /*001a*/ 	.short	(.L_11 - .L_10)
.L_10:
        /*001c*/ 	.word	0x00000000
        /*0020*/ 	.short	0x0003
        /*0022*/ 	.short	0x0018
        /*0024*/ 	.byte	0x00, 0xf0, 0x11, 0x00


	//----- nvinfo : EIATTR_KPARAM_INFO
	.align		4
.L_11:
        /*0028*/ 	.byte	0x04, 0x17
        /*002a*/ 	.short	(.L_13 - .L_12)
.L_12:
        /*002c*/ 	.word	0x00000000
        /*0030*/ 	.short	0x0002
        /*0032*/ 	.short	0x0010
        /*0034*/ 	.byte	0x00, 0xf5, 0x21, 0x00


	//----- nvinfo : EIATTR_KPARAM_INFO
	.align		4
.L_13:
        /*0038*/ 	.byte	0x04, 0x17
        /*003a*/ 	.short	(.L_15 - .L_14)
.L_14:
        /*003c*/ 	.word	0x00000000
        /*0040*/ 	.short	0x0001
        /*0042*/ 	.short	0x0008
        /*0044*/ 	.byte	0x00, 0xf5, 0x21, 0x00


	//----- nvinfo : EIATTR_KPARAM_INFO
	.align		4
.L_15:
        /*0048*/ 	.byte	0x04, 0x17
        /*004a*/ 	.short	(.L_17 - .L_16)
.L_16:
        /*004c*/ 	.word	0x00000000
        /*0050*/ 	.short	0x0000
        /*0052*/ 	.short	0x0000
        /*0054*/ 	.byte	0x00, 0xf5, 0x21, 0x00


	//----- nvinfo : EIATTR_SPARSE_MMA_MASK
	.align		4
.L_17:
        /*0058*/ 	.byte	0x03, 0x50
        /*005a*/ 	.short	0x0000


	//----- nvinfo : EIATTR_MAXREG_COUNT
	.align		4
        /*005c*/ 	.byte	0x03, 0x1b
        /*005e*/ 	.short	0x00ff


	//----- nvinfo : EIATTR_MERCURY_ISA_VERSION
	.align		4
        /*0060*/ 	.byte	0x03, 0x5f
        /*0062*/ 	.short	0x0101


	//----- nvinfo : EIATTR_VRC_CTA_INIT_COUNT
	.align		4
        /*0064*/ 	.byte	0x02, 0x4a
	.zero		1
	.zero		1


	//----- nvinfo : EIATTR_EXIT_INSTR_OFFSETS
	.align		4
        /*0068*/ 	.byte	0x04, 0x1c
        /*006a*/ 	.short	(.L_19 - .L_18)


	//   ....[0]....
.L_18:
        /*006c*/ 	.word	0x000000c0


	//   ....[1]....
        /*0070*/ 	.word	0x000000f0


	//   ....[2]....
        /*0074*/ 	.word	0x000010b0


	//----- nvinfo : EIATTR_CRS_STACK_SIZE
	.align		4
.L_19:
        /*0078*/ 	.byte	0x04, 0x1e
        /*007a*/ 	.short	(.L_21 - .L_20)
.L_20:
        /*007c*/ 	.word	0x00000000


	//----- nvinfo : EIATTR_CBANK_PARAM_SIZE
	.align		4
.L_21:
        /*0080*/ 	.byte	0x03, 0x19
        /*0082*/ 	.short	0x0020


	//----- nvinfo : EIATTR_PARAM_CBANK
	.align		4
        /*0084*/ 	.byte	0x04, 0x0a
        /*0086*/ 	.short	(.L_23 - .L_22)
	.align		4
.L_22:
        /*0088*/ 	.word	index@(.nv.constant0._Z22calculate2DConvolutionPiS_S_ii)
        /*008c*/ 	.short	0x0380
        /*008e*/ 	.short	0x0020


	//----- nvinfo : EIATTR_SW_WAR
	.align		4
.L_23:
        /*0090*/ 	.byte	0x04, 0x36
        /*0092*/ 	.short	(.L_25 - .L_24)
.L_24:
        /*0094*/ 	.word	0x00000008
.L_25:


//--------------------- .nv.callgraph             --------------------------
	.section	.nv.callgraph,"",@"SHT_CUDA_CALLGRAPH"
	.align	4
	.sectionentsize	8
	.align		4
        /*0000*/ 	.word	0x00000000
	.align		4
        /*0004*/ 	.word	0xffffffff
	.align		4
        /*0008*/ 	.word	0x00000000
	.align		4
        /*000c*/ 	.word	0xfffffffe
	.align		4
        /*0010*/ 	.word	0x00000000
	.align		4
        /*0014*/ 	.word	0xfffffffd
	.align		4
        /*0018*/ 	.word	0x00000000
	.align		4
        /*001c*/ 	.word	0xfffffffc


//--------------------- .text._Z22calculate2DConvolutionPiS_S_ii --------------------------
	.section	.text._Z22calculate2DConvolutionPiS_S_ii,"ax",@progbits
	.align	128
        .global         _Z22calculate2DConvolutionPiS_S_ii
        .type           _Z22calculate2DConvolutionPiS_S_ii,@function
        .size           _Z22calculate2DConvolutionPiS_S_ii,(.L_x_14 - _Z22calculate2DConvolutionPiS_S_ii)
        .other          _Z22calculate2DConvolutionPiS_S_ii,@"STO_CUDA_ENTRY STV_DEFAULT"
_Z22calculate2DConvolutionPiS_S_ii:
.text._Z22calculate2DConvolutionPiS_S_ii:
[----:B------:R-:W-:Y:S01]  /*0000*/  LDC R1, c[0x0][0x37c] ;  /* 0x0000df00ff017b82 */ /* 0x000fe20000000800 */
[----:B------:R-:W0:Y:S07]  /*0010*/  S2R R3, SR_TID.Y ;  /* 0x0000000000037919 */ /* 0x000e2e0000002200 */
[----:B------:R-:W0:Y:S01]  /*0020*/  LDC R10, c[0x0][0x364] ;  /* 0x0000d900ff0a7b82 */ /* 0x000e220000000800 */
[----:B------:R-:W1:Y:S01]  /*0030*/  LDCU UR6, c[0x0][0x398] ;  /* 0x00007300ff0677ac */ /* 0x000e620008000800 */
[----:B------:R-:W2:Y:S06]  /*0040*/  S2R R0, SR_TID.X ;  /* 0x0000000000007919 */ /* 0x000eac0000002100 */
[----:B------:R-:W0:Y:S08]  /*0050*/  S2UR UR4, SR_CTAID.Y ;  /* 0x00000000000479c3 */ /* 0x000e300000002600 */
[----:B------:R-:W2:Y:S08]  /*0060*/  S2UR UR5, SR_CTAID.X ;  /* 0x00000000000579c3 */ /* 0x000eb00000002500 */
[----:B------:R-:W2:Y:S01]  /*0070*/  LDC R11, c[0x0][0x360] ;  /* 0x0000d800ff0b7b82 */ /* 0x000ea20000000800 */
[----:B0-----:R-:W-:-:S02]  /*0080*/  IMAD R10, R10, UR4, R3 ;  /* 0x000000040a0a7c24 */ /* 0x001fc4000f8e0203 */
[----:B--2---:R-:W-:-:S05]  /*0090*/  IMAD R11, R11, UR5, R0 ;  /* 0x000000050b0b7c24 */ /* 0x004fca000f8e0200 */
[----:B------:R-:W-:-:S04]  /*00a0*/  VIMNMX R0, PT, PT, R10, R11, !PT ;  /* 0x0000000b0a007248 */ /* 0x000fc80007fe0100 */
[----:B-1----:R-:W-:-:S13]  /*00b0*/  ISETP.GE.AND P0, PT, R0, UR6, PT ;  /* 0x0000000600007c0c */ /* 0x002fda000bf06270 */
[----:B------:R-:W-:Y:S05]  /*00c0*/  @P0 EXIT ;  /* 0x000000000000094d */ /* 0x000fea0003800000 */
[----:B------:R-:W0:Y:S02]  /*00d0*/  LDC R9, c[0x0][0x39c] ;  /* 0x0000e700ff097b82 */ /* 0x000e240000000800 */
[----:B0-----:R-:W-:-:S13]  /*00e0*/  ISETP.GE.AND P0, PT, R9, 0x1, PT ;  /* 0x000000010900780c */ /* 0x001fda0003f06270 */
[----:B------:R-:W-:Y:S05]  /*00f0*/  @!P0 EXIT ;  /* 0x000000000000894d */ /* 0x000fea0003800000 */
[----:B------:R-:W0:Y:S01]  /*0100*/  LDC.64 R2, c[0x0][0x390] ;  /* 0x0000e400ff027b82 */ /* 0x000e220000000a00 */
[C---:B------:R-:W-:Y:S01]  /*0110*/  LEA.HI R0, R9.reuse, R9, RZ, 0x1 ;  /* 0x0000000909007211 */ /* 0x040fe200078f08ff */
[C---:B------:R-:W-:Y:S01]  /*0120*/  IMAD R5, R10.reuse, UR6, R11 ;  /* 0x000000060a057c24 */ /* 0x040fe2000f8e020b */
[C---:B------:R-:W-:Y:S01]  /*0130*/  LOP3.LUT R19, R9.reuse, 0x7, RZ, 0xc0, !PT ;  /* 0x0000000709137812 */ /* 0x040fe200078ec0ff */
[----:B------:R-:W1:Y:S01]  /*0140*/  LDCU.64 UR8, c[0x0][0x358] ;  /* 0x00006b00ff0877ac */ /* 0x000e620008000a00 */
[----:B------:R-:W-:Y:S02]  /*0150*/  SHF.R.S32.HI R0, RZ, 0x1, R0 ;  /* 0x00000001ff007819 */ /* 0x000fe40000011400 */
[----:B------:R-:W-:Y:S01]  /*0160*/  LOP3.LUT R18, R9, 0x3, RZ, 0xc0, !PT ;  /* 0x0000000309127812 */ /* 0x000fe200078ec0ff */
[----:B------:R-:W-:Y:S01]  /*0170*/  VIADD R4, R19, 0xffffffff ;  /* 0xffffffff13047836 */ /* 0x000fe20000000000 */
[----:B------:R-:W-:Y:S01]  /*0180*/  LOP3.LUT R9, R9, 0x7ffffff8, RZ, 0xc0, !PT ;  /* 0x7ffffff809097812 */ /* 0x000fe200078ec0ff */
[--C-:B------:R-:W-:Y:S01]  /*0190*/  IMAD.IADD R11, R11, 0x1, -R0.reuse ;  /* 0x000000010b0b7824 */ /* 0x100fe200078e0a00 */
[----:B------:R-:W-:Y:S01]  /*01a0*/  UMOV UR4, URZ ;  /* 0x000000ff00047c82 */ /* 0x000fe20008000000 */
[----:B------:R-:W-:Y:S01]  /*01b0*/  IMAD.IADD R10, R10, 0x1, -R0 ;  /* 0x000000010a0a7824 */ /* 0x000fe200078e0a00 */
[----:B------:R-:W-:-:S02]  /*01c0*/  ISETP.GE.U32.AND P3, PT, R4, 0x3, PT ;  /* 0x000000030400780c */ /* 0x000fc40003f66070 */
[----:B------:R-:W-:Y:S01]  /*01d0*/  SHF.R.S32.HI R8, RZ, 0x1f, R11 ;  /* 0x0000001fff087819 */ /* 0x000fe2000001140b */
[----:B01----:R-:W-:-:S10]  /*01e0*/  IMAD.WIDE R2, R5, 0x4, R2 ;  /* 0x0000000405027825 */ /* 0x003fd400078e0202 */
.L_x_12:
[----:B0-----:R-:W0:Y:S01]  /*01f0*/  LDCU.64 UR6, c[0x0][0x398] ;  /* 0x00007300ff0677ac */ /* 0x001e220008000a00 */
[----:B------:R-:W-:Y:S02]  /*0200*/  VIADD R0, R10, UR4 ;  /* 0x000000040a007c36 */ /* 0x000fe40008000000 */
[----:B------:R-:W-:Y:S01]  /*0210*/  IMAD.MOV.U32 R4, RZ, RZ, RZ ;  /* 0x000000ffff047224 */ /* 0x000fe200078e00ff */
[----:B0-----:R-:W-:Y:S02]  /*0220*/  UISETP.GE.U32.AND UP1, UPT, UR7, 0x8, UPT ;  /* 0x000000080700788c */ /* 0x001fe4000bf26070 */
[C---:B------:R-:W-:Y:S01]  /*0230*/  ISETP.GE.AND P0, PT, R0.reuse, UR6, PT ;  /* 0x0000000600007c0c */ /* 0x040fe2000bf06270 */
[----:B------:R-:W-:Y:S02]  /*0240*/  UIMAD UR5, UR4, UR7, URZ ;  /* 0x00000007040572a4 */ /* 0x000fe4000f8e02ff */
[----:B------:R-:W-:Y:S01]  /*0250*/  UIADD3 UR4, UPT, UPT, UR4, 0x1, URZ ;  /* 0x0000000104047890 */ /* 0x000fe2000fffe0ff */
[C---:B------:R-:W-:Y:S01]  /*0260*/  ISETP.GT.AND P0, PT, R0.reuse, -0x1, !P0 ;  /* 0xffffffff0000780c */ /* 0x040fe20004704270 */
[----:B------:R-:W-:-:S02]  /*0270*/  IMAD R0, R0, UR6, RZ ;  /* 0x0000000600007c24 */ /* 0x000fc4000f8e02ff */
[----:B------:R-:W-:Y:S01]  /*0280*/  UISETP.NE.AND UP0, UPT, UR4, UR7, UPT ;  /* 0x000000070400728c */ /* 0x000fe2000bf05270 */
[----:B-1----:R-:W-:Y:S10]  /*0290*/  BRA.U !UP1, `(.L_x_0) ;  /* 0x00000005098c7547 */ /* 0x002ff4000b800000 */
[----:B------:R-:W0:Y:S01]  /*02a0*/  LDC.64 R4, c[0x0][0x380] ;  /* 0x0000e000ff047b82 */ /* 0x000e220000000a00 */
[----:B------:R-:W-:Y:S01]  /*02b0*/  SHF.R.S32.HI R21, RZ, 0x1f, R0 ;  /* 0x0000001fff157819 */ /* 0x000fe20000011400 */
[----:B------:R-:W-:Y:S01]  /*02c0*/  IMAD.MOV.U32 R20, RZ, RZ, RZ ;  /* 0x000000ffff147224 */ /* 0x000fe200078e00ff */
[----:B------:R-:W1:Y:S05]  /*02d0*/  LDCU UR6, c[0x0][0x398] ;  /* 0x00007300ff0677ac */ /* 0x000e6a0008000800 */
[----:B------:R-:W2:Y:S02]  /*02e0*/  LDC.64 R6, c[0x0][0x388] ;  /* 0x0000e200ff067b82 */ /* 0x000ea40000000a00 */
.L_x_3:
[----:B------:R-:W-:Y:S01]  /*02f0*/  IMAD.IADD R23, R11, 0x1, R20 ;  /* 0x000000010b177824 */ /* 0x000fe200078e0214 */
[----:B------:R-:W3:Y:S04]  /*0300*/  LDC.64 R14, c[0x0][0x380] ;  /* 0x0000e000ff0e7b82 */ /* 0x000ee80000000a00 */
[----:B-1----:R-:W-:-:S04]  /*0310*/  ISETP.GE.AND P1, PT, R23, UR6, PT ;  /* 0x0000000617007c0c */ /* 0x002fc8000bf26270 */
[----:B------:R-:W1:Y:S01]  /*0320*/  LDC.64 R12, c[0x0][0x388] ;  /* 0x0000e200ff0c7b82 */ /* 0x000e620000000a00 */
[----:B------:R-:W-:-:S04]  /*0330*/  ISETP.GT.AND P1, PT, R23, -0x1, !P1 ;  /* 0xffffffff1700780c */ /* 0x000fc80004f24270 */
[----:B------:R-:W-:-:S13]  /*0340*/  PLOP3.LUT P1, PT, P0, P1, PT, 0x80, 0x8 ;  /* 0x000000000008781c */ /* 0x000fda0000723070 */
[----:B0-----:R-:W-:Y:S02]  /*0350*/  @P1 IMAD.IADD R17, R0, 0x1, R23 ;  /* 0x0000000100111824 */ /* 0x001fe400078e0217 */
[----:B------:R-:W-:Y:S02]  /*0360*/  @P1 VIADD R25, R20, UR5 ;  /* 0x0000000514191c36 */ /* 0x000fe40008000000 */
[----:B---3--:R-:W-:-:S04]  /*0370*/  @P1 IMAD.WIDE R14, R17, 0x4, R14 ;  /* 0x00000004110e1825 */ /* 0x008fc800078e020e */
[----:B-1----:R-:W-:Y:S01]  /*0380*/  @P1 IMAD.WIDE.U32 R16, R25, 0x4, R12 ;  /* 0x0000000419101825 */ /* 0x002fe200078e000c */
[----:B------:R2:W3:Y:S04]  /*0390*/  @P1 LDG.E R22, desc[UR8][R14.64] ;  /* 0x000000080e161981 */ /* 0x0004e8000c1e1900 */
[----:B------:R-:W3:Y:S04]  /*03a0*/  @P1 LDG.E R13, desc[UR8][R2.64] ;  /* 0x00000008020d1981 */ /* 0x000ee8000c1e1900 */
[----:B------:R-:W3:Y:S01]  /*03b0*/  @P1 LDG.E R16, desc[UR8][R16.64] ;  /* 0x0000000810101981 */ /* 0x000ee2000c1e1900 */
[----:B------:R-:W-:-:S05]  /*03c0*/  VIADD R12, R23, 0x1 ;  /* 0x00000001170c7836 */ /* 0x000fca0000000000 */
[C---:B------:R-:W-:Y:S02]  /*03d0*/  ISETP.GE.AND P2, PT, R12.reuse, UR6, PT ;  /* 0x000000060c007c0c */ /* 0x040fe4000bf46270 */
[----:B------:R-:W-:Y:S02]  /*03e0*/  SHF.R.S32.HI R25, RZ, 0x1f, R20 ;  /* 0x0000001fff197819 */ /* 0x000fe40000011414 */
[----:B------:R-:W-:Y:S02]  /*03f0*/  ISETP.GT.AND P2, PT, R12, -0x1, !P2 ;  /* 0xffffffff0c00780c */ /* 0x000fe40005744270 */
[----:B------:R-:W-:Y:S02]  /*0400*/  IADD3 R24, P5, P6, R0, R20, R11 ;  /* 0x0000001400187210 */ /* 0x000fe40007ebe00b */
[----:B------:R-:W-:Y:S02]  /*0410*/  IADD3 R26, P4, PT, R20, UR5, RZ ;  /* 0x00000005141a7c10 */ /* 0x000fe4000ff9e0ff */
[----:B------:R-:W-:-:S02]  /*0420*/  PLOP3.LUT P2, PT, P0, P2, PT, 0x80, 0x8 ;  /* 0x000000000008781c */ /* 0x000fc40000745070 */
[----:B------:R-:W-:Y:S01]  /*0430*/  IADD3.X R27, PT, PT, R21, R25, R8, P5, P6 ;  /* 0x00000019151b7210 */ /* 0x000fe20002fec408 */
[----:B------:R-:W-:Y:S01]  /*0440*/  IMAD.X R25, RZ, RZ, R25, P4 ;  /* 0x000000ffff197224 */ /* 0x000fe200020e0619 */
[----:B0-----:R-:W-:Y:S02]  /*0450*/  LEA R12, P4, R24, R4, 0x2 ;  /* 0x00000004180c7211 */ /* 0x001fe400078810ff */
[----:B--2---:R-:W-:-:S04]  /*0460*/  LEA R14, P5, R26, R6, 0x2 ;  /* 0x000000061a0e7211 */ /* 0x004fc800078a10ff */
[----:B------:R-:W-:Y:S01]  /*0470*/  LEA.HI.X R15, R26, R7, R25, 0x2, P5 ;  /* 0x000000071a0f7211 */ /* 0x000fe200028f1419 */
[----:B---3--:R-:W-:Y:S01]  /*0480*/  @P1 IMAD R17, R22, R16, R13 ;  /* 0x0000001016111224 */ /* 0x008fe200078e020d */
[----:B------:R-:W-:-:S04]  /*0490*/  LEA.HI.X R13, R24, R5, R27, 0x2, P4 ;  /* 0x00000005180d7211 */ /* 0x000fc800020f141b */
[----:B------:R0:W-:Y:S04]  /*04a0*/  @P1 STG.E desc[UR8][R2.64], R17 ;  /* 0x0000001102001986 */ /* 0x0001e8000c101908 */
[----:B------:R-:W2:Y:S04]  /*04b0*/  @P2 LDG.E R16, desc[UR8][R12.64+0x4] ;  /* 0x000004080c102981 */ /* 0x000ea8000c1e1900 */
[----:B------:R-:W2:Y:S04]  /*04c0*/  @P2 LDG.E R25, desc[UR8][R14.64+0x4] ;  /* 0x000004080e192981 */ /* 0x000ea8000c1e1900 */
[----:B------:R-:W2:Y:S01]  /*04d0*/  @P2 LDG.E R24, desc[UR8][R2.64] ;  /* 0x0000000802182981 */ /* 0x000ea2000c1e1900 */
[----:B------:R-:W-:-:S05]  /*04e0*/  VIADD R22, R23, 0x2 ;  /* 0x0000000217167836 */ /* 0x000fca0000000000 */
[----:B------:R-:W-:-:S04]  /*04f0*/  ISETP.GE.AND P1, PT, R22, UR6, PT ;  /* 0x0000000616007c0c */ /* 0x000fc8000bf26270 */
[----:B------:R-:W-:-:S04]  /*0500*/  ISETP.GT.AND P1, PT, R22, -0x1, !P1 ;  /* 0xffffffff1600780c */ /* 0x000fc80004f24270 */
[----:B------:R-:W-:Y:S01]  /*0510*/  PLOP3.LUT P1, PT, P0, P1, PT, 0x80, 0x8 ;  /* 0x000000000008781c */ /* 0x000fe20000723070 */
[----:B--2---:R-:W-:-:S05]  /*0520*/  @P2 IMAD R25, R16, R25, R24 ;  /* 0x0000001910192224 */ /* 0x004fca00078e0218 */
[----:B------:R1:W-:Y:S07]  /*0530*/  @P2 STG.E desc[UR8][R2.64], R25 ;  /* 0x0000001902002986 */ /* 0x0003ee000c101908 */
[----:B------:R-:W2:Y:S04]  /*0540*/  @P1 LDG.E R16, desc[UR8][R12.64+0x8] ;  /* 0x000008080c101981 */ /* 0x000ea8000c1e1900 */
[----:B0-----:R-:W2:Y:S04]  /*0550*/  @P1 LDG.E R17, desc[UR8][R14.64+0x8] ;  /* 0x000008080e111981 */ /* 0x001ea8000c1e1900 */
        /* <DEDUP_REMOVED lines=8> */
[----:B-1----:R-:W2:Y:S04]  /*05e0*/  @P2 LDG.E R25, desc[UR8][R14.64+0xc] ;  /* 0x00000c080e192981 */ /* 0x002ea8000c1e1900 */
        /* <DEDUP_REMOVED lines=23> */
[----:B------:R-:W-:Y:S02]  /*0760*/  VIADD R23, R23, 0x7 ;  /* 0x0000000717177836 */ /* 0x000fe40000000000 */
[----:B--2---:R-:W-:-:S05]  /*0770*/  @P2 IMAD R25, R16, R25, R24 ;  /* 0x0000001910192224 */ /* 0x004fca00078e0218 */
[----:B------:R1:W-:Y:S05]  /*0780*/  @P2 STG.E desc[UR8][R2.64], R25 ;  /* 0x0000001902002986 */ /* 0x0003ea000c101908 */
[----:B------:R-:W2:Y:S04]  /*0790*/  @P1 LDG.E R16, desc[UR8][R12.64+0x18] ;  /* 0x000018080c101981 */ /* 0x000ea8000c1e1900 */
[----:B0-----:R-:W2:Y:S04]  /*07a0*/  @P1 LDG.E R17, desc[UR8][R14.64+0x18] ;  /* 0x000018080e111981 */ /* 0x001ea8000c1e1900 */
[----:B------:R-:W2:Y:S01]  /*07b0*/  @P1 LDG.E R22, desc[UR8][R2.64] ;  /* 0x0000000802161981 */ /* 0x000ea2000c1e1900 */
[----:B------:R-:W-:-:S04]  /*07c0*/  ISETP.GE.AND P2, PT, R23, UR6, PT ;  /* 0x0000000617007c0c */ /* 0x000fc8000bf46270 */
[----:B------:R-:W-:-:S04]  /*07d0*/  ISETP.GT.AND P2, PT, R23, -0x1, !P2 ;  /* 0xffffffff1700780c */ /* 0x000fc80005744270 */
[----:B------:R-:W-:Y:S01]  /*07e0*/  PLOP3.LUT P2, PT, P0, P2, PT, 0x80, 0x8 ;  /* 0x000000000008781c */ /* 0x000fe20000745070 */
[----:B------:R-:W-:Y:S01]  /*07f0*/  VIADD R20, R20, 0x8 ;  /* 0x0000000814147836 */ /* 0x000fe20000000000 */
[----:B------:R-:W-:Y:S01]  /*0800*/  BSSY.RECONVERGENT B0, `(.L_x_1) ;  /* 0x000000a000007945 */ /* 0x000fe20003800200 */
[----:B--2---:R-:W-:-:S05]  /*0810*/  @P1 IMAD R17, R16, R17, R22 ;  /* 0x0000001110111224 */ /* 0x004fca00078e0216 */
[----:B------:R1:W-:Y:S01]  /*0820*/  @P1 STG.E desc[UR8][R2.64], R17 ;  /* 0x0000001102001986 */ /* 0x0003e2000c101908 */
[----:B------:R-:W-:-:S04]  /*0830*/  ISETP.NE.AND P1, PT, R20, R9, PT ;  /* 0x000000091400720c */ /* 0x000fc80003f25270 */
[----:B------:R-:W-:Y:S09]  /*0840*/  @!P2 BRA `(.L_x_2) ;  /* 0x000000000014a947 */ /* 0x000ff20003800000 */
[----:B------:R-:W2:Y:S04]  /*0850*/  LDG.E R12, desc[UR8][R12.64+0x1c] ;  /* 0x00001c080c0c7981 */ /* 0x000ea8000c1e1900 */
[----:B------:R-:W2:Y:S04]  /*0860*/  LDG.E R15, desc[UR8][R14.64+0x1c] ;  /* 0x00001c080e0f7981 */ /* 0x000ea8000c1e1900 */
[----:B-1----:R-:W2:Y:S02]  /*0870*/  LDG.E R17, desc[UR8][R2.64] ;  /* 0x0000000802117981 */ /* 0x002ea4000c1e1900 */
[----:B--2---:R-:W-:-:S05]  /*0880*/  IMAD R17, R12, R15, R17 ;  /* 0x0000000f0c117224 */ /* 0x004fca00078e0211 */
[----:B------:R0:W-:Y:S02]  /*0890*/  STG.E desc[UR8][R2.64], R17 ;  /* 0x0000001102007986 */ /* 0x0001e4000c101908 */
.L_x_2:
[----:B------:R-:W-:Y:S05]  /*08a0*/  BSYNC.RECONVERGENT B0 ;  /* 0x0000000000007941 */ /* 0x000fea0003800200 */
.L_x_1:
[----:B------:R-:W-:Y:S05]  /*08b0*/  @P1 BRA `(.L_x_3) ;  /* 0xfffffff8008c1947 */ /* 0x000fea000383ffff */
[----:B------:R-:W-:-:S07]  /*08c0*/  IMAD.MOV.U32 R4, RZ, RZ, R9 ;  /* 0x000000ffff047224 */ /* 0x000fce00078e0009 */
.L_x_0:
[----:B------:R-:W-:-:S13]  /*08d0*/  ISETP.NE.AND P1, PT, R19, RZ, PT ;  /* 0x000000ff1300720c */ /* 0x000fda0003f25270 */
[----:B------:R-:W-:Y:S05]  /*08e0*/  @!P1 BRA `(.L_x_4) ;  /* 0x0000000400ec9947 */ /* 0x000fea0003800000 */
[----:B------:R-:W-:Y:S05]  /*08f0*/  @!P3 BRA `(.L_x_5) ;  /* 0x0000000000e4b947 */ /* 0x000fea0003800000 */
[----:B------:R-:W-:Y:S01]  /*0900*/  IMAD.IADD R5, R11, 0x1, R4 ;  /* 0x000000010b057824 */ /* 0x000fe200078e0204 */
[----:B------:R-:W2:Y:S04]  /*0910*/  LDC.64 R14, c[0x0][0x380] ;  /* 0x0000e000ff0e7b82 */ /* 0x000ea80000000a00 */
[----:B------:R-:W-:-:S04]  /*0920*/  ISETP.GE.AND P1, PT, R5, UR6, PT ;  /* 0x0000000605007c0c */ /* 0x000fc8000bf26270 */
[----:B------:R-:W3:Y:S01]  /*0930*/  LDC.64 R6, c[0x0][0x388] ;  /* 0x0000e200ff067b82 */ /* 0x000ee20000000a00 */
[----:B------:R-:W-:-:S04]  /*0940*/  ISETP.GT.AND P1, PT, R5, -0x1, !P1 ;  /* 0xffffffff0500780c */ /* 0x000fc80004f24270 */
[----:B------:R-:W-:-:S13]  /*0950*/  PLOP3.LUT P1, PT, P0, P1, PT, 0x80, 0x8 ;  /* 0x000000000008781c */ /* 0x000fda0000723070 */
[----:B------:R-:W-:Y:S01]  /*0960*/  @P1 IMAD.IADD R13, R0, 0x1, R5 ;  /* 0x00000001000d1824 */ /* 0x000fe200078e0205 */
[----:B------:R-:W4:Y:S01]  /*0970*/  @P1 LDG.E R16, desc[UR8][R2.64] ;  /* 0x0000000802101981 */ /* 0x000f22000c1e1900 */
[----:B------:R-:W-:Y:S02]  /*0980*/  @P1 VIADD R21, R4, UR5 ;  /* 0x0000000504151c36 */ /* 0x000fe40008000000 */
[----:B--2---:R-:W-:Y:S02]  /*0990*/  @P1 IMAD.WIDE R14, R13, 0x4, R14 ;  /* 0x000000040d0e1825 */ /* 0x004fe400078e020e */
[----:B------:R-:W2:Y:S02]  /*09a0*/  LDC.64 R12, c[0x0][0x380] ;  /* 0x0000e000ff0c7b82 */ /* 0x000ea40000000a00 */
[----:B---3--:R-:W-:Y:S02]  /*09b0*/  @P1 IMAD.WIDE.U32 R20, R21, 0x4, R6 ;  /* 0x0000000415141825 */ /* 0x008fe400078e0006 */
[----:B------:R3:W4:Y:S04]  /*09c0*/  @P1 LDG.E R15, desc[UR8][R14.64] ;  /* 0x000000080e0f1981 */ /* 0x000728000c1e1900 */
[----:B------:R-:W4:Y:S01]  /*09d0*/  @P1 LDG.E R20, desc[UR8][R20.64] ;  /* 0x0000000814141981 */ /* 0x000f22000c1e1900 */
[----:B------:R-:W5:Y:S01]  /*09e0*/  LDC.64 R6, c[0x0][0x388] ;  /* 0x0000e200ff067b82 */ /* 0x000f620000000a00 */
[----:B01----:R-:W-:-:S05]  /*09f0*/  VIADD R17, R5, 0x1 ;  /* 0x0000000105117836 */ /* 0x003fca0000000000 */
[----:B------:R-:W-:-:S04]  /*0a00*/  ISETP.GE.AND P2, PT, R17, UR6, PT ;  /* 0x0000000611007c0c */ /* 0x000fc8000bf46270 */
[----:B------:R-:W-:Y:S02]  /*0a10*/  ISETP.GT.AND P2, PT, R17, -0x1, !P2 ;  /* 0xffffffff1100780c */ /* 0x000fe40005744270 */
[----:B------:R-:W-:Y:S02]  /*0a20*/  IADD3 R17, P4, PT, R4, UR5, RZ ;  /* 0x0000000504117c10 */ /* 0x000fe4000ff9e0ff */
[----:B------:R-:W-:Y:S02]  /*0a30*/  SHF.R.S32.HI R23, RZ, 0x1f, R0 ;  /* 0x0000001fff177819 */ /* 0x000fe40000011400 */
[----:B------:R-:W-:Y:S02]  /*0a40*/  IADD3 R22, P5, P6, R0, R4, R11 ;  /* 0x0000000400167210 */ /* 0x000fe40007ebe00b */
[----:B------:R-:W-:Y:S01]  /*0a50*/  PLOP3.LUT P2, PT, P0, P2, PT, 0x80, 0x8 ;  /* 0x000000000008781c */ /* 0x000fe20000745070 */
[----:B---3--:R-:W-:Y:S01]  /*0a60*/  IMAD.X R14, RZ, RZ, RZ, P4 ;  /* 0x000000ffff0e7224 */ /* 0x008fe200020e06ff */
[----:B------:R-:W-:-:S02]  /*0a70*/  IADD3.X R23, PT, PT, R23, RZ, R8, P5, P6 ;  /* 0x000000ff17177210 */ /* 0x000fc40002fec408 */
[C---:B--2---:R-:W-:Y:S02]  /*0a80*/  LEA R12, P4, R22.reuse, R12, 0x2 ;  /* 0x0000000c160c7211 */ /* 0x044fe400078810ff */
[C---:B-----5:R-:W-:Y:S02]  /*0a90*/  LEA R6, P5, R17.reuse, R6, 0x2 ;  /* 0x0000000611067211 */ /* 0x060fe400078a10ff */
[----:B------:R-:W-:Y:S02]  /*0aa0*/  LEA.HI.X R13, R22, R13, R23, 0x2, P4 ;  /* 0x0000000d160d7211 */ /* 0x000fe400020f1417 */
[----:B------:R-:W-:Y:S01]  /*0ab0*/  LEA.HI.X R7, R17, R7, R14, 0x2, P5 ;  /* 0x0000000711077211 */ /* 0x000fe200028f140e */
[----:B----4-:R-:W-:-:S05]  /*0ac0*/  @P1 IMAD R15, R15, R20, R16 ;  /* 0x000000140f0f1224 */ /* 0x010fca00078e0210 */
        /* <DEDUP_REMOVED lines=17> */
[----:B------:R-:W-:Y:S01]  /*0be0*/  BSSY.RECONVERGENT B0, `(.L_x_6) ;  /* 0x0000009000007945 */ /* 0x000fe20003800200 */
[----:B--2---:R-:W-:-:S05]  /*0bf0*/  @P1 IMAD R15, R14, R15, R16 ;  /* 0x0000000f0e0f1224 */ /* 0x004fca00078e0210 */
[----:B------:R1:W-:Y:S06]  /*0c00*/  @P1 STG.E desc[UR8][R2.64], R15 ;  /* 0x0000000f02001986 */ /* 0x0003ec000c101908 */
[----:B------:R-:W-:Y:S05]  /*0c10*/  @!P2 BRA `(.L_x_7) ;  /* 0x000000000014a947 */ /* 0x000fea0003800000 */
[----:B------:R-:W2:Y:S04]  /*0c20*/  LDG.E R12, desc[UR8][R12.64+0xc] ;  /* 0x00000c080c0c7981 */ /* 0x000ea8000c1e1900 */
[----:B------:R-:W2:Y:S04]  /*0c30*/  LDG.E R7, desc[UR8][R6.64+0xc] ;  /* 0x00000c0806077981 */ /* 0x000ea8000c1e1900 */
[----:B------:R-:W2:Y:S02]  /*0c40*/  LDG.E R5, desc[UR8][R2.64] ;  /* 0x0000000802057981 */ /* 0x000ea4000c1e1900 */
[----:B--2---:R-:W-:-:S05]  /*0c50*/  IMAD R5, R12, R7, R5 ;  /* 0x000000070c057224 */ /* 0x004fca00078e0205 */
[----:B------:R0:W-:Y:S02]  /*0c60*/  STG.E desc[UR8][R2.64], R5 ;  /* 0x0000000502007986 */ /* 0x0001e4000c101908 */
.L_x_7:
[----:B------:R-:W-:Y:S05]  /*0c70*/  BSYNC.RECONVERGENT B0 ;  /* 0x0000000000007941 */ /* 0x000fea0003800200 */
.L_x_6:
[----:B------:R-:W-:-:S07]  /*0c80*/  VIADD R4, R4, 0x4 ;  /* 0x0000000404047836 */ /* 0x000fce0000000000 */
.L_x_5:
[----:B------:R-:W-:-:S13]  /*0c90*/  ISETP.NE.AND P1, PT, R18, RZ, PT ;  /* 0x000000ff1200720c */ /* 0x000fda0003f25270 */
[----:B------:R-:W-:Y:S05]  /*0ca0*/  @!P1 BRA `(.L_x_4) ;  /* 0x0000000000fc9947 */ /* 0x000fea0003800000 */
[----:B------:R-:W-:-:S13]  /*0cb0*/  ISETP.NE.AND P1, PT, R18, 0x1, PT ;  /* 0x000000011200780c */ /* 0x000fda0003f25270 */
[----:B------:R-:W-:Y:S05]  /*0cc0*/  @!P1 BRA `(.L_x_8) ;  /* 0x0000000000a09947 */ /* 0x000fea0003800000 */
[----:B-1----:R-:W-:Y:S01]  /*0cd0*/  IMAD.IADD R15, R11, 0x1, R4 ;  /* 0x000000010b0f7824 */ /* 0x002fe200078e0204 */
[----:B------:R-:W1:Y:S04]  /*0ce0*/  LDC.64 R12, c[0x0][0x380] ;  /* 0x0000e000ff0c7b82 */ /* 0x000e680000000a00 */
[----:B------:R-:W-:-:S04]  /*0cf0*/  ISETP.GE.AND P1, PT, R15, UR6, PT ;  /* 0x000000060f007c0c */ /* 0x000fc8000bf26270 */
[----:B------:R-:W2:Y:S01]  /*0d00*/  LDC.64 R6, c[0x0][0x388] ;  /* 0x0000e200ff067b82 */ /* 0x000ea20000000a00 */
[----:B------:R-:W-:-:S04]  /*0d10*/  ISETP.GT.AND P1, PT, R15, -0x1, !P1 ;  /* 0xffffffff0f00780c */ /* 0x000fc80004f24270 */
[----:B------:R-:W-:-:S13]  /*0d20*/  PLOP3.LUT P1, PT, P0, P1, PT, 0x80, 0x8 ;  /* 0x000000000008781c */ /* 0x000fda0000723070 */
[----:B0-----:R-:W-:Y:S02]  /*0d30*/  @P1 IMAD.IADD R5, R0, 0x1, R15 ;  /* 0x0000000100051824 */ /* 0x001fe400078e020f */
[----:B------:R-:W-:Y:S02]  /*0d40*/  @P1 VIADD R17, R4, UR5 ;  /* 0x0000000504111c36 */ /* 0x000fe40008000000 */
[----:B-1----:R-:W-:Y:S02]  /*0d50*/  @P1 IMAD.WIDE R12, R5, 0x4, R12 ;  /* 0x00000004050c1825 */ /* 0x002fe400078e020c */
[----:B------:R-:W3:Y:S02]  /*0d60*/  @P1 LDG.E R5, desc[UR8][R2.64] ;  /* 0x0000000802051981 */ /* 0x000ee4000c1e1900 */
[----:B--2---:R-:W-:Y:S02]  /*0d70*/  @P1 IMAD.WIDE.U32 R6, R17, 0x4, R6 ;  /* 0x0000000411061825 */ /* 0x004fe400078e0006 */
[----:B------:R-:W3:Y:S04]  /*0d80*/  @P1 LDG.E R12, desc[UR8][R12.64] ;  /* 0x000000080c0c1981 */ /* 0x000ee8000c1e1900 */
[----:B------:R-:W3:Y:S01]  /*0d90*/  @P1 LDG.E R7, desc[UR8][R6.64] ;  /* 0x0000000806071981 */ /* 0x000ee2000c1e1900 */
[----:B------:R-:W-:-:S05]  /*0da0*/  VIADD R14, R15, 0x1 ;  /* 0x000000010f0e7836 */ /* 0x000fca0000000000 */
[----:B------:R-:W-:-:S04]  /*0db0*/  ISETP.GE.AND P2, PT, R14, UR6, PT ;  /* 0x000000060e007c0c */ /* 0x000fc8000bf46270 */
[----:B------:R-:W-:-:S04]  /*0dc0*/  ISETP.GT.AND P2, PT, R14, -0x1, !P2 ;  /* 0xffffffff0e00780c */ /* 0x000fc80005744270 */
[----:B------:R-:W-:Y:S01]  /*0dd0*/  PLOP3.LUT P2, PT, P0, P2, PT, 0x80, 0x8 ;  /* 0x000000000008781c */ /* 0x000fe20000745070 */
[----:B------:R-:W-:Y:S01]  /*0de0*/  BSSY.RECONVERGENT B0, `(.L_x_9) ;  /* 0x0000015000007945 */ /* 0x000fe20003800200 */
[----:B---3--:R-:W-:-:S05]  /*0df0*/  @P1 IMAD R5, R12, R7, R5 ;  /* 0x000000070c051224 */ /* 0x008fca00078e0205 */
[----:B------:R0:W-:Y:S06]  /*0e00*/  @P1 STG.E desc[UR8][R2.64], R5 ;  /* 0x0000000502001986 */ /* 0x0001ec000c101908 */
[----:B------:R-:W-:Y:S05]  /*0e10*/  @!P2 BRA `(.L_x_10) ;  /* 0x000000000044a947 */ /* 0x000fea0003800000 */
[----:B------:R-:W1:Y:S01]  /*0e20*/  LDC.64 R6, c[0x0][0x388] ;  /* 0x0000e200ff067b82 */ /* 0x000e620000000a00 */
[----:B0-----:R-:W-:Y:S02]  /*0e30*/  SHF.R.S32.HI R5, RZ, 0x1f, R4 ;  /* 0x0000001fff057819 */ /* 0x001fe40000011404 */
[----:B------:R-:W-:Y:S02]  /*0e40*/  IADD3 R17, P4, PT, R4, UR5, RZ ;  /* 0x0000000504117c10 */ /* 0x000fe4000ff9e0ff */
[----:B------:R-:W-:Y:S02]  /*0e50*/  IADD3 R15, P1, P2, R0, R4, R11 ;  /* 0x00000004000f7210 */ /* 0x000fe40007a3e00b */
[----:B------:R-:W-:Y:S01]  /*0e60*/  SHF.R.S32.HI R16, RZ, 0x1f, R0 ;  /* 0x0000001fff107819 */ /* 0x000fe20000011400 */
[----:B------:R-:W0:Y:S01]  /*0e70*/  LDC.64 R12, c[0x0][0x380] ;  /* 0x0000e000ff0c7b82 */ /* 0x000e220000000a00 */
[----:B------:R-:W-:Y:S02]  /*0e80*/  IMAD.X R14, RZ, RZ, R5, P4 ;  /* 0x000000ffff0e7224 */ /* 0x000fe400020e0605 */
[----:B------:R-:W-:-:S02]  /*0e90*/  IADD3.X R16, PT, PT, R16, R5, R8, P1, P2 ;  /* 0x0000000510107210 */ /* 0x000fc40000fe4408 */
[----:B------:R-:W2:Y:S01]  /*0ea0*/  LDG.E R5, desc[UR8][R2.64] ;  /* 0x0000000802057981 */ /* 0x000ea2000c1e1900 */
[----:B-1----:R-:W-:-:S04]  /*0eb0*/  LEA R6, P2, R17, R6, 0x2 ;  /* 0x0000000611067211 */ /* 0x002fc800078410ff */
[----:B------:R-:W-:Y:S02]  /*0ec0*/  LEA.HI.X R7, R17, R7, R14, 0x2, P2 ;  /* 0x0000000711077211 */ /* 0x000fe400010f140e */
[----:B0-----:R-:W-:-:S04]  /*0ed0*/  LEA R12, P1, R15, R12, 0x2 ;  /* 0x0000000c0f0c7211 */ /* 0x001fc800078210ff */
[----:B------:R-:W2:Y:S01]  /*0ee0*/  LDG.E R7, desc[UR8][R6.64+0x4] ;  /* 0x0000040806077981 */ /* 0x000ea2000c1e1900 */
[----:B------:R-:W-:-:S05]  /*0ef0*/  LEA.HI.X R13, R15, R13, R16, 0x2, P1 ;  /* 0x0000000d0f0d7211 */ /* 0x000fca00008f1410 */
[----:B------:R-:W2:Y:S02]  /*0f00*/  LDG.E R12, desc[UR8][R12.64+0x4] ;  /* 0x000004080c0c7981 */ /* 0x000ea4000c1e1900 */
[----:B--2---:R-:W-:-:S05]  /*0f10*/  IMAD R5, R12, R7, R5 ;  /* 0x000000070c057224 */ /* 0x004fca00078e0205 */
[----:B------:R1:W-:Y:S02]  /*0f20*/  STG.E desc[UR8][R2.64], R5 ;  /* 0x0000000502007986 */ /* 0x0003e4000c101908 */
.L_x_10:
[----:B------:R-:W-:Y:S05]  /*0f30*/  BSYNC.RECONVERGENT B0 ;  /* 0x0000000000007941 */ /* 0x000fea0003800200 */
.L_x_9:
[----:B------:R-:W-:-:S07]  /*0f40*/  VIADD R4, R4, 0x2 ;  /* 0x0000000204047836 */ /* 0x000fce0000000000 */
.L_x_8:
[----:B------:R-:W2:Y:S02]  /*0f50*/  LDCU UR7, c[0x0][0x39c] ;  /* 0x00007380ff0777ac */ /* 0x000ea40008000800 */
[----:B--2---:R-:W-:-:S09]  /*0f60*/  ULOP3.LUT UP1, URZ, UR7, 0x1, URZ, 0xc0, !UPT ;  /* 0x0000000107ff7892 */ /* 0x004fd2000f82c0ff */
[----:B------:R-:W-:Y:S05]  /*0f70*/  BRA.U !UP1, `(.L_x_4) ;  /* 0x0000000109487547 */ /* 0x000fea000b800000 */
[----:B01----:R-:W-:Y:S01]  /*0f80*/  IMAD.IADD R5, R11, 0x1, R4 ;  /* 0x000000010b057824 */ /* 0x003fe200078e0204 */
[----:B------:R-:W-:Y:S04]  /*0f90*/  BSSY.RECONVERGENT B0, `(.L_x_4) ;  /* 0x0000010000007945 */ /* 0x000fe80003800200 */
[----:B------:R-:W-:-:S04]  /*0fa0*/  ISETP.GE.AND P1, PT, R5, UR6, PT ;  /* 0x0000000605007c0c */ /* 0x000fc8000bf26270 */
[----:B------:R-:W-:-:S04]  /*0fb0*/  ISETP.GT.AND P1, PT, R5, -0x1, !P1 ;  /* 0xffffffff0500780c */ /* 0x000fc80004f24270 */
[----:B------:R-:W-:-:S13]  /*0fc0*/  PLOP3.LUT P1, PT, P0, P1, PT, 0x80, 0x8 ;  /* 0x000000000008781c */ /* 0x000fda0000723070 */
[----:B------:R-:W-:Y:S05]  /*0fd0*/  @!P1 BRA `(.L_x_11) ;  /* 0x00000000002c9947 */ /* 0x000fea0003800000 */
[----:B------:R-:W0:Y:S01]  /*0fe0*/  LDC.64 R12, c[0x0][0x380] ;  /* 0x0000e000ff0c7b82 */ /* 0x000e220000000a00 */
[----:B------:R-:W-:Y:S02]  /*0ff0*/  IMAD.IADD R5, R0, 0x1, R5 ;  /* 0x0000000100057824 */ /* 0x000fe400078e0205 */
[----:B------:R-:W-:-:S05]  /*1000*/  VIADD R15, R4, UR5 ;  /* 0x00000005040f7c36 */ /* 0x000fca0008000000 */
[----:B------:R-:W1:Y:S01]  /*1010*/  LDC.64 R6, c[0x0][0x388] ;  /* 0x0000e200ff067b82 */ /* 0x000e620000000a00 */
[----:B0-----:R-:W-:Y:S02]  /*1020*/  IMAD.WIDE R4, R5, 0x4, R12 ;  /* 0x0000000405047825 */ /* 0x001fe400078e020c */
[----:B------:R-:W2:Y:S04]  /*1030*/  LDG.E R13, desc[UR8][R2.64] ;  /* 0x00000008020d7981 */ /* 0x000ea8000c1e1900 */
[----:B------:R-:W2:Y:S01]  /*1040*/  LDG.E R4, desc[UR8][R4.64] ;  /* 0x0000000804047981 */ /* 0x000ea2000c1e1900 */
[----:B-1----:R-:W-:-:S06]  /*1050*/  IMAD.WIDE.U32 R6, R15, 0x4, R6 ;  /* 0x000000040f067825 */ /* 0x002fcc00078e0006 */
[----:B------:R-:W2:Y:S02]  /*1060*/  LDG.E R7, desc[UR8][R6.64] ;  /* 0x0000000806077981 */ /* 0x000ea4000c1e1900 */
[----:B--2---:R-:W-:-:S05]  /*1070*/  IMAD R13, R4, R7, R13 ;  /* 0x00000007040d7224 */ /* 0x004fca00078e020d */
[----:B------:R0:W-:Y:S02]  /*1080*/  STG.E desc[UR8][R2.64], R13 ;  /* 0x0000000d02007986 */ /* 0x0001e4000c101908 */
.L_x_11:
[----:B------:R-:W-:Y:S05]  /*1090*/  BSYNC.RECONVERGENT B0 ;  /* 0x0000000000007941 */ /* 0x000fea0003800200 */
.L_x_4:
[----:B------:R-:W-:Y:S05]  /*10a0*/  BRA.U UP0, `(.L_x_12) ;  /* 0xfffffff100507547 */ /* 0x000fea000b83ffff */
[----:B------:R-:W-:Y:S05]  /*10b0*/  EXIT ;  /* 0x000000000000794d */ /* 0x000fea0003800000 */
.L_x_13:
[----:B------:R-:W-:-:S00]  /*10c0*/  BRA `(.L_x_13) ;  /* 0xfffffffc00fc7947 */ /* 0x000fc0000383ffff */
[----:B------:R-:W-:-:S00]  /*10d0*/  NOP ;  /* 0x0000000000007918 */ /* 0x000fc00000000000 */
        /* <DEDUP_REMOVED lines=10> */
.L_x_14:


//--------------------- .nv.shared.reserved.0     --------------------------
	.section	.nv.shared.reserved.0,"aw",@nobits
	.weak		__nv_reservedSMEM_offset_0_alias
	.size		__nv_reservedSMEM_offset_0_alias, 0, 64
	.other		__nv_reservedSMEM_offset_0_alias,@"STO_CUDA_RESERVED_SHARED STV_DEFAULT"
__nv_reservedSMEM_offset_0_alias:
	.zero		0
	.zero		64


//--------------------- .nv.constant0._Z22calculate2DConvolutionPiS_S_ii --------------------------
	.section	.nv.constant0._Z22calculate2DConvolutionPiS_S_ii,"a",@progbits
	.sectionflags	@""
	.align	4
.nv.constant0._Z22calculate2DConvolutionPiS_S_ii:
	.zero		928


//--------------------- SYMBOLS --------------------------

	.type		.nv.reservedSmem.offset0,@object
	.size		.nv.reservedSmem.offset0,0x4
